//
// Generated by NVIDIA NVVM Compiler
//
// Compiler Build ID: CL-36424714
// Cuda compilation tools, release 13.0, V13.0.88
// Based on NVVM 20.0.0
//

.version 9.0
.target sm_100
.address_size 64

	// .globl	_Z10vector_addmPiS_

.visible .entry _Z10vector_addmPiS_(
	.param .u64 _Z10vector_addmPiS__param_0,
	.param .u64 .ptr .align 1 _Z10vector_addmPiS__param_1,
	.param .u64 .ptr .align 1 _Z10vector_addmPiS__param_2
)
{
	.reg .pred 	%p<2>;
	.reg .b32 	%r<8>;
	.reg .b64 	%rd<10>;

	ld.param.u64 	%rd4, [_Z10vector_addmPiS__param_0];
	ld.param.u64 	%rd2, [_Z10vector_addmPiS__param_1];
	ld.param.u64 	%rd3, [_Z10vector_addmPiS__param_2];
	mov.u32 	%r1, %ctaid.x;
	mov.u32 	%r2, %ntid.x;
	mov.u32 	%r3, %tid.x;
	mad.lo.s32 	%r4, %r1, %r2, %r3;
	cvt.u64.u32 	%rd1, %r4;
	setp.le.u64 	%p1, %rd4, %rd1;
	@%p1 bra 	$L__BB0_2;
	cvta.to.global.u64 	%rd5, %rd3;
	cvta.to.global.u64 	%rd6, %rd2;
	shl.b64 	%rd7, %rd1, 2;
	add.s64 	%rd8, %rd5, %rd7;
	ld.global.u32 	%r5, [%rd8];
	add.s64 	%rd9, %rd6, %rd7;
	ld.global.u32 	%r6, [%rd9];
	add.s32 	%r7, %r6, %r5;
	st.global.u32 	[%rd8], %r7;
$L__BB0_2:
	ret;

}


// ===== COMPILED SASS (sm_100) =====

	.target	sm_100

	.elftype	@"ET_EXEC"


//--------------------- .note.nv.tkinfo           --------------------------
	.section	.note.nv.tkinfo,"",@"SHT_NOTE"
	.sectionflags	@"SHF_NOTE_NV_TKINFO"
	.tkinfo
        /*0018*/ 	.word	0x00000002
        /*0030*/ 	.string	""
        /*0030*/ 	.string	"ptxas"
        /*0030*/ 	.string	"Cuda compilation tools, release 13.0, V13.0.88"
        /*0030*/ 	.string	"Build cuda_13.0.r13.0/compiler.36424714_0"
        /*0030*/ 	.string	"-arch sm_100 -m 64 "



//--------------------- .note.nv.cuinfo           --------------------------
	.section	.note.nv.cuinfo,"",@"SHT_NOTE"
	.sectionflags	@"SHF_NOTE_NV_CUINFO"
        /*0018*/ 	.short	0x0002
        /*001a*/ 	.short	0x0064
        /*001c*/ 	.short	0x0082
	.zero		2


//--------------------- .nv.info                  --------------------------
	.section	.nv.info,"",@"SHT_CUDA_INFO"
	.align	4


	//----- nvinfo : EIATTR_REGCOUNT
	.align		4
        /*0000*/ 	.byte	0x04, 0x2f
        /*0002*/ 	.short	(.L_1 - .L_0)
	.align		4
.L_0:
        /*0004*/ 	.word	index@(_Z10vector_addmPiS_)
        /*0008*/ 	.word	0x0000000a


	//----- nvinfo : EIATTR_FRAME_SIZE
	.align		4
.L_1:
        /*000c*/ 	.byte	0x04, 0x11
        /*000e*/ 	.short	(.L_3 - .L_2)
	.align		4
.L_2:
        /*0010*/ 	.word	index@(_Z10vector_addmPiS_)
        /*0014*/ 	.word	0x00000000


	//----- nvinfo : EIATTR_MIN_STACK_SIZE
	.align		4
.L_3:
        /*0018*/ 	.byte	0x04, 0x12
        /*001a*/ 	.short	(.L_5 - .L_4)
	.align		4
.L_4:
        /*001c*/ 	.word	index@(_Z10vector_addmPiS_)
        /*0020*/ 	.word	0x00000000
.L_5:


//--------------------- .nv.compat                --------------------------
	.section	.nv.compat,"",@"SHT_CUDA_COMPAT_INFO"
	.align	4
        /*0000*/ 	.byte	0x02, 0x09, 0x00, 0x00, 0x02, 0x02, 0x01, 0x00, 0x02, 0x05, 0x05, 0x00, 0x03, 0x07, 0x01, 0x01
        /*0010*/ 	.byte	0x02, 0x03, 0x00, 0x00, 0x02, 0x06, 0x01, 0x00, 0x04, 0x0b, 0x08, 0x00, 0x09, 0x00, 0x00, 0x00
        /*0020*/ 	.byte	0x00, 0x00, 0x00, 0x00


//--------------------- .nv.info._Z10vector_addmPiS_ --------------------------
	.section	.nv.info._Z10vector_addmPiS_,"",@"SHT_CUDA_INFO"
	.sectionflags	@""
	.align	4


	//----- nvinfo : EIATTR_CUDA_API_VERSION
	.align		4
        /*0000*/ 	.byte	0x04, 0x37
        /*0002*/ 	.short	(.L_7 - .L_6)
.L_6:
        /*0004*/ 	.word	0x00000082


	//----- nvinfo : EIATTR_KPARAM_INFO
	.align		4
.L_7:
        /*0008*/ 	.byte	0x04, 0x17
        /*000a*/ 	.short	(.L_9 - .L_8)
.L_8:
        /*000c*/ 	.word	0x00000000
        /*0010*/ 	.short	0x0002
        /*0012*/ 	.short	0x0010
        /*0014*/ 	.byte	0x00, 0xf5, 0x21, 0x00


	//----- nvinfo : EIATTR_KPARAM_INFO
	.align		4
.L_9:
        /*0018*/ 	.byte	0x04, 0x17
        /*001a*/ 	.short	(.L_11 - .L_10)
.L_10:
        /*001c*/ 	.word	0x00000000
        /*0020*/ 	.short	0x0001
        /*0022*/ 	.short	0x0008
        /*0024*/ 	.byte	0x00, 0xf5, 0x21, 0x00


	//----- nvinfo : EIATTR_KPARAM_INFO
	.align		4
.L_11:
        /*0028*/ 	.byte	0x04, 0x17
        /*002a*/ 	.short	(.L_13 - .L_12)
.L_12:
        /*002c*/ 	.word	0x00000000
        /*0030*/ 	.short	0x0000
        /*0032*/ 	.short	0x0000
        /*0034*/ 	.byte	0x00, 0xf0, 0x21, 0x00


	//----- nvinfo : EIATTR_SPARSE_MMA_MASK
	.align		4
.L_13:
        /*0038*/ 	.byte	0x03, 0x50
        /*003a*/ 	.short	0x0000


	//----- nvinfo : EIATTR_MAXREG_COUNT
	.align		4
        /*003c*/ 	.byte	0x03, 0x1b
        /*003e*/ 	.short	0x00ff


	//----- nvinfo : EIATTR_MERCURY_ISA_VERSION
	.align		4
        /*0040*/ 	.byte	0x03, 0x5f
        /*0042*/ 	.short	0x0101


	//----- nvinfo : EIATTR_VRC_CTA_INIT_COUNT
	.align		4
        /*0044*/ 	.byte	0x02, 0x4a
	.zero		1
	.zero		1


	//----- nvinfo : EIATTR_EXIT_INSTR_OFFSETS
	.align		4
        /*0048*/ 	.byte	0x04, 0x1c
        /*004a*/ 	.short	(.L_15 - .L_14)


	//   ....[0]....
.L_14:
        /*004c*/ 	.word	0x00000080


	//   ....[1]....
        /*0050*/ 	.word	0x00000160


	//----- nvinfo : EIATTR_CBANK_PARAM_SIZE
	.align		4
.L_15:
        /*0054*/ 	.byte	0x03, 0x19
        /*0056*/ 	.short	0x0018


	//----- nvinfo : EIATTR_PARAM_CBANK
	.align		4
        /*0058*/ 	.byte	0x04, 0x0a
        /*005a*/ 	.short	(.L_17 - .L_16)
	.align		4
.L_16:
        /*005c*/ 	.word	index@(.nv.constant0._Z10vector_addmPiS_)
        /*0060*/ 	.short	0x0380
        /*0062*/ 	.short	0x0018


	//----- nvinfo : EIATTR_SW_WAR
	.align		4
.L_17:
        /*0064*/ 	.byte	0x04, 0x36
        /*0066*/ 	.short	(.L_19 - .L_18)
.L_18:
        /*0068*/ 	.word	0x00000008
.L_19:


//--------------------- .nv.callgraph             --------------------------
	.section	.nv.callgraph,"",@"SHT_CUDA_CALLGRAPH"
	.align	4
	.sectionentsize	8
	.align		4
        /*0000*/ 	.word	0x00000000
	.align		4
        /*0004*/ 	.word	0xffffffff
	.align		4
        /*0008*/ 	.word	0x00000000
	.align		4
        /*000c*/ 	.word	0xfffffffe
	.align		4
        /*0010*/ 	.word	0x00000000
	.align		4
        /*0014*/ 	.word	0xfffffffd
	.align		4
        /*0018*/ 	.word	0x00000000
	.align		4
        /*001c*/ 	.word	0xfffffffc


//--------------------- .text._Z10vector_addmPiS_ --------------------------
	.section	.text._Z10vector_addmPiS_,"ax",@progbits
	.align	128
        .global         _Z10vector_addmPiS_
        .type           _Z10vector_addmPiS_,@function
        .size           _Z10vector_addmPiS_,(.L_x_1 - _Z10vector_addmPiS_)
        .other          _Z10vector_addmPiS_,@"STO_CUDA_ENTRY STV_DEFAULT"
_Z10vector_addmPiS_:
.text._Z10vector_addmPiS_:
[----:B------:R-:W-:Y:S01]  /*0000*/  LDC R1, c[0x0][0x37c] ;  /* 0x0000df00ff017b82 */ /* 0x000fe20000000800 */
[----:B------:R-:W0:Y:S07]  /*0010*/  S2R R3, SR_TID.X ;  /* 0x0000000000037919 */ /* 0x000e2e0000002100 */
[----:B------:R-:W0:Y:S01]  /*0020*/  S2UR UR4, SR_CTAID.X ;  /* 0x00000000000479c3 */ /* 0x000e220000002500 */
[----:B------:R-:W1:Y:S07]  /*0030*/  LDCU.64 UR6, c[0x0][0x380] ;  /* 0x00007000ff0677ac */ /* 0x000e6e0008000a00 */
[----:B------:R-:W0:Y:S02]  /*0040*/  LDC R0, c[0x0][0x360] ;  /* 0x0000d800ff007b82 */ /* 0x000e240000000800 */
[----:B0-----:R-:W-:-:S05]  /*0050*/  IMAD R0, R0, UR4, R3 ;  /* 0x0000000400007c24 */ /* 0x001fca000f8e0203 */
[----:B-1----:R-:W-:-:S04]  /*0060*/  ISETP.GE.U32.AND P0, PT, R0, UR6, PT ;  /* 0x0000000600007c0c */ /* 0x002fc8000bf06070 */
[----:B------:R-:W-:-:S13]  /*0070*/  ISETP.GE.U32.AND.EX P0, PT, RZ, UR7, PT, P0 ;  /* 0x00000007ff007c0c */ /* 0x000fda000bf06100 */
[----:B------:R-:W-:Y:S05]  /*0080*/  @P0 EXIT ;  /* 0x000000000000094d */ /* 0x000fea0003800000 */
[----:B------:R-:W0:Y:S01]  /*0090*/  LDCU.64 UR8, c[0x0][0x388] ;  /* 0x00007100ff0877ac */ /* 0x000e220008000a00 */
[----:B------:R-:W-:Y:S01]  /*00a0*/  IMAD.SHL.U32 R2, R0, 0x4, RZ ;  /* 0x0000000400027824 */ /* 0x000fe200078e00ff */
[----:B------:R-:W-:Y:S01]  /*00b0*/  SHF.R.U32.HI R0, RZ, 0x1e, R0 ;  /* 0x0000001eff007819 */ /* 0x000fe20000011600 */
[----:B------:R-:W1:Y:S01]  /*00c0*/  LDCU.64 UR6, c[0x0][0x390] ;  /* 0x00007200ff0677ac */ /* 0x000e620008000a00 */
[----:B------:R-:W2:Y:S02]  /*00d0*/  LDCU.64 UR4, c[0x0][0x358] ;  /* 0x00006b00ff0477ac */ /* 0x000ea40008000a00 */
[C---:B0-----:R-:W-:Y:S02]  /*00e0*/  IADD3 R4, P1, PT, R2.reuse, UR8, RZ ;  /* 0x0000000802047c10 */ /* 0x041fe4000ff3e0ff */
[----:B-1----:R-:W-:Y:S02]  /*00f0*/  IADD3 R2, P0, PT, R2, UR6, RZ ;  /* 0x0000000602027c10 */ /* 0x002fe4000ff1e0ff */
[----:B------:R-:W-:-:S02]  /*0100*/  IADD3.X R5, PT, PT, R0, UR9, RZ, P1, !PT ;  /* 0x0000000900057c10 */ /* 0x000fc40008ffe4ff */
[----:B------:R-:W-:-:S04]  /*0110*/  IADD3.X R3, PT, PT, R0, UR7, RZ, P0, !PT ;  /* 0x0000000700037c10 */ /* 0x000fc800087fe4ff */
[----:B--2---:R-:W2:Y:S04]  /*0120*/  LDG.E R5, desc[UR4][R4.64] ;  /* 0x0000000404057981 */ /* 0x004ea8000c1e1900 */
[----:B------:R-:W2:Y:S02]  /*0130*/  LDG.E R0, desc[UR4][R2.64] ;  /* 0x0000000402007981 */ /* 0x000ea4000c1e1900 */
[----:B--2---:R-:W-:-:S05]  /*0140*/  IMAD.IADD R7, R0, 0x1, R5 ;  /* 0x0000000100077824 */ /* 0x004fca00078e0205 */
[----:B------:R-:W-:Y:S01]  /*0150*/  STG.E desc[UR4][R2.64], R7 ;  /* 0x0000000702007986 */ /* 0x000fe2000c101904 */
[----:B------:R-:W-:Y:S05]  /*0160*/  EXIT ;  /* 0x000000000000794d */ /* 0x000fea0003800000 */
.L_x_0:
[----:B------:R-:W-:-:S00]  /*0170*/  BRA `(.L_x_0) ;  /* 0xfffffffc00fc7947 */ /* 0x000fc0000383ffff */
[----:B------:R-:W-:-:S00]  /*0180*/  NOP ;  /* 0x0000000000007918 */ /* 0x000fc00000000000 */
[----:B------:R-:W-:-:S00]  /*0190*/  NOP ;  /* 0x0000000000007918 */ /* 0x000fc00000000000 */
[----:B------:R-:W-:-:S00]  /*01a0*/  NOP ;  /* 0x0000000000007918 */ /* 0x000fc00000000000 */
[----:B------:R-:W-:-:S00]  /*01b0*/  NOP ;  /* 0x0000000000007918 */ /* 0x000fc00000000000 */
[----:B------:R-:W-:-:S00]  /*01c0*/  NOP ;  /* 0x0000000000007918 */ /* 0x000fc00000000000 */
[----:B------:R-:W-:-:S00]  /*01d0*/  NOP ;  /* 0x0000000000007918 */ /* 0x000fc00000000000 */
[----:B------:R-:W-:-:S00]  /*01e0*/  NOP ;  /* 0x0000000000007918 */ /* 0x000fc00000000000 */
[----:B------:R-:W-:-:S00]  /*01f0*/  NOP ;  /* 0x0000000000007918 */ /* 0x000fc00000000000 */
.L_x_1:


//--------------------- .nv.shared.reserved.0     --------------------------
	.section	.nv.shared.reserved.0,"aw",@nobits
	.weak		__nv_reservedSMEM_offset_0_alias
	.size		__nv_reservedSMEM_offset_0_alias, 0, 64
	.other		__nv_reservedSMEM_offset_0_alias,@"STO_CUDA_RESERVED_SHARED STV_DEFAULT"
__nv_reservedSMEM_offset_0_alias:
	.zero		0
	.zero		64


//--------------------- .nv.constant0._Z10vector_addmPiS_ --------------------------
	.section	.nv.constant0._Z10vector_addmPiS_,"a",@progbits
	.sectionflags	@""
	.align	4
.nv.constant0._Z10vector_addmPiS_:
	.zero		920


//--------------------- SYMBOLS --------------------------

	.type		.nv.reservedSmem.offset0,@object
	.size		.nv.reservedSmem.offset0,0x4
